//
// Generated by NVIDIA NVVM Compiler
//
// Compiler Build ID: CL-36424714
// Cuda compilation tools, release 13.0, V13.0.88
// Based on NVVM 20.0.0
//

.version 9.0
.target sm_100
.address_size 64

	// .globl	_Z9ZFunctionPfS_

.visible .entry _Z9ZFunctionPfS_(
	.param .u64 .ptr .align 1 _Z9ZFunctionPfS__param_0,
	.param .u64 .ptr .align 1 _Z9ZFunctionPfS__param_1
)
{
	.reg .pred 	%p<13>;
	.reg .b32 	%r<15>;
	.reg .b32 	%f<69>;
	.reg .b64 	%rd<7>;

	ld.param.u64 	%rd1, [_Z9ZFunctionPfS__param_0];
	ld.param.u64 	%rd2, [_Z9ZFunctionPfS__param_1];
	cvta.to.global.u64 	%rd3, %rd2;
	mov.u32 	%r1, %tid.x;
	add.s32 	%r2, %r1, 1;
	cvt.rn.f32.u32 	%f1, %r2;
	ld.global.f32 	%f9, [%rd3];
	abs.f32 	%f3, %f1;
	setp.eq.s32 	%p1, %r1, 0;
	setp.eq.f32 	%p2, %f9, 0f00000000;
	or.pred  	%p3, %p1, %p2;
	mov.f32 	%f68, 0f3F800000;
	@%p3 bra 	$L__BB0_5;
	setp.num.f32 	%p4, %f3, %f3;
	abs.f32 	%f10, %f9;
	setp.num.f32 	%p5, %f10, %f10;
	and.pred  	%p6, %p4, %p5;
	@%p6 bra 	$L__BB0_3;
	add.rn.f32 	%f68, %f1, %f9;
	bra.uni 	$L__BB0_5;
$L__BB0_3:
	setp.lt.f32 	%p7, %f3, 0f00800000;
	mul.f32 	%f12, %f3, 0f4B800000;
	selp.f32 	%f13, %f12, %f3, %p7;
	mov.b32 	%r3, %f13;
	add.s32 	%r4, %r3, -1060439283;
	and.b32  	%r5, %r4, -8388608;
	sub.s32 	%r6, %r3, %r5;
	mov.b32 	%f14, %r6;
	cvt.rn.f32.s32 	%f15, %r5;
	selp.f32 	%f16, 0fC1C00000, 0f00000000, %p7;
	fma.rn.f32 	%f17, %f15, 0f34000000, %f16;
	add.f32 	%f18, %f14, 0fBF800000;
	add.f32 	%f19, %f14, 0f3F800000;
	rcp.approx.ftz.f32 	%f20, %f19;
	add.f32 	%f21, %f18, %f18;
	mul.f32 	%f22, %f21, %f20;
	mul.f32 	%f23, %f22, %f22;
	neg.f32 	%f24, %f22;
	sub.f32 	%f25, %f18, %f22;
	add.f32 	%f26, %f25, %f25;
	fma.rn.f32 	%f27, %f24, %f18, %f26;
	mul.rn.f32 	%f28, %f20, %f27;
	fma.rn.f32 	%f29, %f23, 0f3A2C32E4, 0f3B52E7DB;
	fma.rn.f32 	%f30, %f29, %f23, 0f3C93BB73;
	fma.rn.f32 	%f31, %f30, %f23, 0f3DF6384F;
	mul.rn.f32 	%f32, %f31, %f23;
	fma.rn.f32 	%f33, %f22, 0f3FB8AA3B, %f17;
	mul.f32 	%f34, %f32, 0f40400000;
	sub.f32 	%f35, %f17, %f33;
	fma.rn.f32 	%f36, %f22, 0f3FB8AA3B, %f35;
	fma.rn.f32 	%f37, %f28, 0f3FB8AA3B, %f36;
	fma.rn.f32 	%f38, %f22, 0f32A55E34, %f37;
	fma.rn.f32 	%f39, %f34, %f28, %f38;
	fma.rn.f32 	%f40, %f32, %f22, %f39;
	add.rn.f32 	%f41, %f33, %f40;
	mul.rn.f32 	%f42, %f41, %f9;
	cvt.rni.f32.f32 	%f43, %f42;
	sub.f32 	%f44, %f42, %f43;
	neg.f32 	%f45, %f42;
	fma.rn.f32 	%f46, %f41, %f9, %f45;
	neg.f32 	%f47, %f33;
	add.rn.f32 	%f48, %f41, %f47;
	neg.f32 	%f49, %f48;
	add.rn.f32 	%f50, %f40, %f49;
	fma.rn.f32 	%f51, %f50, %f9, %f46;
	add.f32 	%f52, %f44, %f51;
	setp.gt.f32 	%p8, %f43, 0f00000000;
	selp.b32 	%r7, 0, -2097152000, %p8;
	setp.neu.f32 	%p9, %f3, 0f7F800000;
	setp.lt.f32 	%p10, %f42, 0f00000000;
	selp.f32 	%f53, 0f00000000, 0f7F800000, %p10;
	abs.f32 	%f54, %f42;
	setp.gt.f32 	%p11, %f54, 0f43180000;
	cvt.rzi.s32.f32 	%r8, %f43;
	shl.b32 	%r9, %r8, 23;
	sub.s32 	%r10, %r9, %r7;
	mov.b32 	%f55, %r10;
	add.s32 	%r11, %r7, 2130706432;
	mov.b32 	%f56, %r11;
	fma.rn.f32 	%f57, %f52, 0f391FCB8E, 0f3AAF85ED;
	fma.rn.f32 	%f58, %f57, %f52, 0f3C1D9856;
	fma.rn.f32 	%f59, %f58, %f52, 0f3D6357BB;
	fma.rn.f32 	%f60, %f59, %f52, 0f3E75FDEC;
	fma.rn.f32 	%f61, %f60, %f52, 0f3F317218;
	fma.rn.f32 	%f62, %f61, %f52, 0f3F800000;
	mul.f32 	%f63, %f62, %f56;
	mul.f32 	%f64, %f63, %f55;
	selp.f32 	%f68, %f53, %f64, %p11;
	@%p9 bra 	$L__BB0_5;
	shl.b32 	%r12, %r2, 1;
	cvt.rn.f32.u32 	%f65, %r12;
	mov.b32 	%r13, %f65;
	setp.lt.f32 	%p12, %f9, 0f00000000;
	xor.b32  	%r14, %r13, 2139095040;
	mov.b32 	%f66, %r14;
	selp.f32 	%f68, %f66, %f65, %p12;
$L__BB0_5:
	cvta.to.global.u64 	%rd4, %rd1;
	rcp.rn.f32 	%f67, %f68;
	mul.wide.u32 	%rd5, %r1, 4;
	add.s64 	%rd6, %rd4, %rd5;
	st.global.f32 	[%rd6], %f67;
	ret;

}


// ===== COMPILED SASS (sm_100) =====

	.target	sm_100

	.elftype	@"ET_EXEC"


//--------------------- .note.nv.tkinfo           --------------------------
	.section	.note.nv.tkinfo,"",@"SHT_NOTE"
	.sectionflags	@"SHF_NOTE_NV_TKINFO"
	.tkinfo
        /*0018*/ 	.word	0x00000002
        /*0030*/ 	.string	""
        /*0030*/ 	.string	"ptxas"
        /*0030*/ 	.string	"Cuda compilation tools, release 13.0, V13.0.88"
        /*0030*/ 	.string	"Build cuda_13.0.r13.0/compiler.36424714_0"
        /*0030*/ 	.string	"-arch sm_100 -m 64 "



//--------------------- .note.nv.cuinfo           --------------------------
	.section	.note.nv.cuinfo,"",@"SHT_NOTE"
	.sectionflags	@"SHF_NOTE_NV_CUINFO"
        /*0018*/ 	.short	0x0002
        /*001a*/ 	.short	0x0064
        /*001c*/ 	.short	0x0082
	.zero		2


//--------------------- .nv.info                  --------------------------
	.section	.nv.info,"",@"SHT_CUDA_INFO"
	.align	4


	//----- nvinfo : EIATTR_REGCOUNT
	.align		4
        /*0000*/ 	.byte	0x04, 0x2f
        /*0002*/ 	.short	(.L_1 - .L_0)
	.align		4
.L_0:
        /*0004*/ 	.word	index@(_Z9ZFunctionPfS_)
        /*0008*/ 	.word	0x00000010


	//----- nvinfo : EIATTR_FRAME_SIZE
	.align		4
.L_1:
        /*000c*/ 	.byte	0x04, 0x11
        /*000e*/ 	.short	(.L_3 - .L_2)
	.align		4
.L_2:
        /*0010*/ 	.word	index@($__internal_0_$__cuda_sm20_rcp_rn_f32_slowpath)
        /*0014*/ 	.word	0x00000000


	//----- nvinfo : EIATTR_FRAME_SIZE
	.align		4
.L_3:
        /*0018*/ 	.byte	0x04, 0x11
        /*001a*/ 	.short	(.L_5 - .L_4)
	.align		4
.L_4:
        /*001c*/ 	.word	index@(_Z9ZFunctionPfS_)
        /*0020*/ 	.word	0x00000000


	//----- nvinfo : EIATTR_MIN_STACK_SIZE
	.align		4
.L_5:
        /*0024*/ 	.byte	0x04, 0x12
        /*0026*/ 	.short	(.L_7 - .L_6)
	.align		4
.L_6:
        /*0028*/ 	.word	index@(_Z9ZFunctionPfS_)
        /*002c*/ 	.word	0x00000000
.L_7:


//--------------------- .nv.compat                --------------------------
	.section	.nv.compat,"",@"SHT_CUDA_COMPAT_INFO"
	.align	4
        /*0000*/ 	.byte	0x02, 0x09, 0x00, 0x00, 0x02, 0x02, 0x01, 0x00, 0x02, 0x05, 0x05, 0x00, 0x03, 0x07, 0x01, 0x01
        /*0010*/ 	.byte	0x02, 0x03, 0x00, 0x00, 0x02, 0x06, 0x01, 0x00, 0x04, 0x0b, 0x08, 0x00, 0x01, 0x00, 0x00, 0x00
        /*0020*/ 	.byte	0x00, 0x00, 0x00, 0x00


//--------------------- .nv.info._Z9ZFunctionPfS_ --------------------------
	.section	.nv.info._Z9ZFunctionPfS_,"",@"SHT_CUDA_INFO"
	.sectionflags	@""
	.align	4


	//----- nvinfo : EIATTR_CUDA_API_VERSION
	.align		4
        /*0000*/ 	.byte	0x04, 0x37
        /*0002*/ 	.short	(.L_9 - .L_8)
.L_8:
        /*0004*/ 	.word	0x00000082


	//----- nvinfo : EIATTR_KPARAM_INFO
	.align		4
.L_9:
        /*0008*/ 	.byte	0x04, 0x17
        /*000a*/ 	.short	(.L_11 - .L_10)
.L_10:
        /*000c*/ 	.word	0x00000000
        /*0010*/ 	.short	0x0001
        /*0012*/ 	.short	0x0008
        /*0014*/ 	.byte	0x00, 0xf5, 0x21, 0x00


	//----- nvinfo : EIATTR_KPARAM_INFO
	.align		4
.L_11:
        /*0018*/ 	.byte	0x04, 0x17
        /*001a*/ 	.short	(.L_13 - .L_12)
.L_12:
        /*001c*/ 	.word	0x00000000
        /*0020*/ 	.short	0x0000
        /*0022*/ 	.short	0x0000
        /*0024*/ 	.byte	0x00, 0xf5, 0x21, 0x00


	//----- nvinfo : EIATTR_SPARSE_MMA_MASK
	.align		4
.L_13:
        /*0028*/ 	.byte	0x03, 0x50
        /*002a*/ 	.short	0x0000


	//----- nvinfo : EIATTR_MAXREG_COUNT
	.align		4
        /*002c*/ 	.byte	0x03, 0x1b
        /*002e*/ 	.short	0x00ff


	//----- nvinfo : EIATTR_MERCURY_ISA_VERSION
	.align		4
        /*0030*/ 	.byte	0x03, 0x5f
        /*0032*/ 	.short	0x0101


	//----- nvinfo : EIATTR_VRC_CTA_INIT_COUNT
	.align		4
        /*0034*/ 	.byte	0x02, 0x4a
	.zero		1
	.zero		1


	//----- nvinfo : EIATTR_EXIT_INSTR_OFFSETS
	.align		4
        /*0038*/ 	.byte	0x04, 0x1c
        /*003a*/ 	.short	(.L_15 - .L_14)


	//   ....[0]....
.L_14:
        /*003c*/ 	.word	0x00000620


	//----- nvinfo : EIATTR_CRS_STACK_SIZE
	.align		4
.L_15:
        /*0040*/ 	.byte	0x04, 0x1e
        /*0042*/ 	.short	(.L_17 - .L_16)
.L_16:
        /*0044*/ 	.word	0x00000000


	//----- nvinfo : EIATTR_CBANK_PARAM_SIZE
	.align		4
.L_17:
        /*0048*/ 	.byte	0x03, 0x19
        /*004a*/ 	.short	0x0010


	//----- nvinfo : EIATTR_PARAM_CBANK
	.align		4
        /*004c*/ 	.byte	0x04, 0x0a
        /*004e*/ 	.short	(.L_19 - .L_18)
	.align		4
.L_18:
        /*0050*/ 	.word	index@(.nv.constant0._Z9ZFunctionPfS_)
        /*0054*/ 	.short	0x0380
        /*0056*/ 	.short	0x0010


	//----- nvinfo : EIATTR_SW_WAR
	.align		4
.L_19:
        /*0058*/ 	.byte	0x04, 0x36
        /*005a*/ 	.short	(.L_21 - .L_20)
.L_20:
        /*005c*/ 	.word	0x00000008
.L_21:


//--------------------- .nv.callgraph             --------------------------
	.section	.nv.callgraph,"",@"SHT_CUDA_CALLGRAPH"
	.align	4
	.sectionentsize	8
	.align		4
        /*0000*/ 	.word	0x00000000
	.align		4
        /*0004*/ 	.word	0xffffffff
	.align		4
        /*0008*/ 	.word	0x00000000
	.align		4
        /*000c*/ 	.word	0xfffffffe
	.align		4
        /*0010*/ 	.word	0x00000000
	.align		4
        /*0014*/ 	.word	0xfffffffd
	.align		4
        /*0018*/ 	.word	0x00000000
	.align		4
        /*001c*/ 	.word	0xfffffffc


//--------------------- .text._Z9ZFunctionPfS_    --------------------------
	.section	.text._Z9ZFunctionPfS_,"ax",@progbits
	.align	128
        .global         _Z9ZFunctionPfS_
        .type           _Z9ZFunctionPfS_,@function
        .size           _Z9ZFunctionPfS_,(.L_x_10 - _Z9ZFunctionPfS_)
        .other          _Z9ZFunctionPfS_,@"STO_CUDA_ENTRY STV_DEFAULT"
_Z9ZFunctionPfS_:
.text._Z9ZFunctionPfS_:
[----:B------:R-:W-:Y:S08]  /*0000*/  LDC R1, c[0x0][0x37c] ;  /* 0x0000df00ff017b82 */ /* 0x000ff00000000800 */
[----:B------:R-:W0:Y:S01]  /*0010*/  LDC.64 R4, c[0x0][0x388] ;  /* 0x0000e200ff047b82 */ /* 0x000e220000000a00 */
[----:B------:R-:W0:Y:S02]  /*0020*/  LDCU.64 UR4, c[0x0][0x358] ;  /* 0x00006b00ff0477ac */ /* 0x000e240008000a00 */
[----:B0-----:R-:W2:Y:S01]  /*0030*/  LDG.E R2, desc[UR4][R4.64] ;  /* 0x0000000404027981 */ /* 0x001ea2000c1e1900 */
[----:B------:R-:W-:Y:S01]  /*0040*/  BSSY.RECONVERGENT B0, `(.L_x_0) ;  /* 0x000004c000007945 */ /* 0x000fe20003800200 */
[----:B------:R-:W-:Y:S01]  /*0050*/  HFMA2 R6, -RZ, RZ, 1.875, 0 ;  /* 0x3f800000ff067431 */ /* 0x000fe200000001ff */
[----:B------:R-:W0:Y:S01]  /*0060*/  S2R R3, SR_TID.X ;  /* 0x0000000000037919 */ /* 0x000e220000002100 */
[----:B--2---:R-:W-:-:S04]  /*0070*/  FSETP.NEU.AND P0, PT, R2, RZ, PT ;  /* 0x000000ff0200720b */ /* 0x004fc80003f0d000 */
[----:B0-----:R-:W-:-:S13]  /*0080*/  ISETP.EQ.OR P0, PT, R3, RZ, !P0 ;  /* 0x000000ff0300720c */ /* 0x001fda0004702670 */
[----:B------:R-:W-:Y:S05]  /*0090*/  @P0 BRA `(.L_x_1) ;  /* 0x0000000400180947 */ /* 0x000fea0003800000 */
[----:B------:R-:W-:Y:S02]  /*00a0*/  IADD3 R0, PT, PT, R3, 0x1, RZ ;  /* 0x0000000103007810 */ /* 0x000fe40007ffe0ff */
[----:B------:R-:W-:Y:S02]  /*00b0*/  FSETP.NAN.AND P0, PT, |R2|, |R2|, PT ;  /* 0x400000020200720b */ /* 0x000fe40003f08200 */
[----:B------:R-:W-:-:S04]  /*00c0*/  I2FP.F32.U32 R5, R0 ;  /* 0x0000000000057245 */ /* 0x000fc80000201000 */
[----:B------:R-:W-:-:S13]  /*00d0*/  FSETP.NUM.AND P0, PT, |R5|, |R5|, !P0 ;  /* 0x400000050500720b */ /* 0x000fda0004707200 */
[----:B------:R-:W-:Y:S01]  /*00e0*/  @!P0 FADD R6, R5, R2 ;  /* 0x0000000205068221 */ /* 0x000fe20000000000 */
[----:B------:R-:W-:Y:S06]  /*00f0*/  @!P0 BRA `(.L_x_1) ;  /* 0x0000000400008947 */ /* 0x000fec0003800000 */
[C---:B------:R-:W-:Y:S01]  /*0100*/  FMUL R4, |R5|.reuse, 16777216 ;  /* 0x4b80000005047820 */ /* 0x040fe20000400200 */
[----:B------:R-:W-:Y:S02]  /*0110*/  FSETP.GEU.AND P0, PT, |R5|, 1.175494350822287508e-38, PT ;  /* 0x008000000500780b */ /* 0x000fe40003f0e200 */
[----:B------:R-:W-:Y:S02]  /*0120*/  MOV R12, 0x3a2c32e4 ;  /* 0x3a2c32e4000c7802 */ /* 0x000fe40000000f00 */
[----:B------:R-:W-:-:S05]  /*0130*/  FSEL R4, R4, |R5|, !P0 ;  /* 0x4000000504047208 */ /* 0x000fca0004000000 */
[----:B------:R-:W-:-:S05]  /*0140*/  VIADD R6, R4, 0xc0cafb0d ;  /* 0xc0cafb0d04067836 */ /* 0x000fca0000000000 */
[----:B------:R-:W-:-:S04]  /*0150*/  LOP3.LUT R7, R6, 0xff800000, RZ, 0xc0, !PT ;  /* 0xff80000006077812 */ /* 0x000fc800078ec0ff */
[-C--:B------:R-:W-:Y:S02]  /*0160*/  IADD3 R4, PT, PT, R4, -R7.reuse, RZ ;  /* 0x8000000704047210 */ /* 0x080fe40007ffe0ff */
[----:B------:R-:W-:-:S03]  /*0170*/  I2FP.F32.S32 R7, R7 ;  /* 0x0000000700077245 */ /* 0x000fc60000201400 */
[C---:B------:R-:W-:Y:S01]  /*0180*/  FADD R8, R4.reuse, 1 ;  /* 0x3f80000004087421 */ /* 0x040fe20000000000 */
[----:B------:R-:W-:Y:S01]  /*0190*/  FADD R6, R4, -1 ;  /* 0xbf80000004067421 */ /* 0x000fe20000000000 */
[----:B------:R-:W-:Y:S02]  /*01a0*/  FSEL R4, RZ, -24, P0 ;  /* 0xc1c00000ff047808 */ /* 0x000fe40000000000 */
[----:B------:R-:W-:Y:S01]  /*01b0*/  FSETP.NEU.AND P0, PT, |R5|, +INF , PT ;  /* 0x7f8000000500780b */ /* 0x000fe20003f0d200 */
[----:B------:R-:W-:Y:S01]  /*01c0*/  FADD R9, R6, R6 ;  /* 0x0000000606097221 */ /* 0x000fe20000000000 */
[----:B------:R-:W0:Y:S01]  /*01d0*/  MUFU.RCP R8, R8 ;  /* 0x0000000800087308 */ /* 0x000e220000001000 */
[----:B------:R-:W-:Y:S01]  /*01e0*/  FFMA R4, R7, 1.1920928955078125e-07, R4 ;  /* 0x3400000007047823 */ /* 0x000fe20000000004 */
[----:B------:R-:W-:-:S09]  /*01f0*/  FSETP.GEU.OR P1, PT, R2, RZ, P0 ;  /* 0x000000ff0200720b */ /* 0x000fd2000072e400 */
[----:B------:R-:W-:-:S04]  /*0200*/  @!P0 SHF.L.U32 R0, R0, 0x1, RZ ;  /* 0x0000000100008819 */ /* 0x000fc800000006ff */
[----:B------:R-:W-:Y:S01]  /*0210*/  @!P0 I2FP.F32.U32 R0, R0 ;  /* 0x0000000000008245 */ /* 0x000fe20000201000 */
[----:B0-----:R-:W-:-:S03]  /*0220*/  FMUL R9, R8, R9 ;  /* 0x0000000908097220 */ /* 0x001fc60000400000 */
[----:B------:R-:W-:Y:S01]  /*0230*/  @!P1 LOP3.LUT R0, R0, 0x7f800000, RZ, 0x3c, !PT ;  /* 0x7f80000000009812 */ /* 0x000fe200078e3cff */
[----:B------:R-:W-:Y:S01]  /*0240*/  FADD R10, R6, -R9 ;  /* 0x80000009060a7221 */ /* 0x000fe20000000000 */
[CC--:B------:R-:W-:Y:S01]  /*0250*/  FMUL R7, R9.reuse, R9.reuse ;  /* 0x0000000909077220 */ /* 0x0c0fe20000400000 */
[----:B------:R-:W-:Y:S02]  /*0260*/  FFMA R13, R9, 1.4426950216293334961, R4 ;  /* 0x3fb8aa3b090d7823 */ /* 0x000fe40000000004 */
[----:B------:R-:W-:Y:S01]  /*0270*/  FADD R11, R10, R10 ;  /* 0x0000000a0a0b7221 */ /* 0x000fe20000000000 */
[C---:B------:R-:W-:Y:S01]  /*0280*/  FFMA R10, R7.reuse, R12, 0.0032181653659790754318 ;  /* 0x3b52e7db070a7423 */ /* 0x040fe2000000000c */
[----:B------:R-:W-:Y:S02]  /*0290*/  FADD R4, R4, -R13 ;  /* 0x8000000d04047221 */ /* 0x000fe40000000000 */
[----:B------:R-:W-:Y:S01]  /*02a0*/  FFMA R11, R6, -R9, R11 ;  /* 0x80000009060b7223 */ /* 0x000fe2000000000b */
[----:B------:R-:W-:Y:S01]  /*02b0*/  FFMA R10, R7, R10, 0.018033718690276145935 ;  /* 0x3c93bb73070a7423 */ /* 0x000fe2000000000a */
[----:B------:R-:W-:-:S02]  /*02c0*/  FFMA R4, R9, 1.4426950216293334961, R4 ;  /* 0x3fb8aa3b09047823 */ /* 0x000fc40000000004 */
[----:B------:R-:W-:Y:S01]  /*02d0*/  FMUL R11, R8, R11 ;  /* 0x0000000b080b7220 */ /* 0x000fe20000400000 */
[----:B------:R-:W-:-:S03]  /*02e0*/  FFMA R10, R7, R10, 0.12022458761930465698 ;  /* 0x3df6384f070a7423 */ /* 0x000fc6000000000a */
[----:B------:R-:W-:Y:S01]  /*02f0*/  FFMA R4, R11, 1.4426950216293334961, R4 ;  /* 0x3fb8aa3b0b047823 */ /* 0x000fe20000000004 */
[----:B------:R-:W-:-:S03]  /*0300*/  FMUL R10, R7, R10 ;  /* 0x0000000a070a7220 */ /* 0x000fc60000400000 */
[----:B------:R-:W-:Y:S01]  /*0310*/  FFMA R6, R9, 1.9251366722983220825e-08, R4 ;  /* 0x32a55e3409067823 */ /* 0x000fe20000000004 */
[----:B------:R-:W-:-:S04]  /*0320*/  FMUL R4, R10, 3 ;  /* 0x404000000a047820 */ /* 0x000fc80000400000 */
[----:B------:R-:W-:-:S04]  /*0330*/  FFMA R11, R11, R4, R6 ;  /* 0x000000040b0b7223 */ /* 0x000fc80000000006 */
[----:B------:R-:W-:Y:S01]  /*0340*/  FFMA R10, R9, R10, R11 ;  /* 0x0000000a090a7223 */ /* 0x000fe2000000000b */
[----:B------:R-:W-:-:S03]  /*0350*/  IMAD.MOV.U32 R11, RZ, RZ, 0x391fcb8e ;  /* 0x391fcb8eff0b7424 */ /* 0x000fc600078e00ff */
[----:B------:R-:W-:-:S04]  /*0360*/  FADD R7, R13, R10 ;  /* 0x0000000a0d077221 */ /* 0x000fc80000000000 */
[----:B------:R-:W-:Y:S01]  /*0370*/  FMUL R9, R2, R7 ;  /* 0x0000000702097220 */ /* 0x000fe20000400000 */
[----:B------:R-:W-:-:S03]  /*0380*/  FADD R13, -R13, R7 ;  /* 0x000000070d0d7221 */ /* 0x000fc60000000100 */
[----:B------:R-:W0:Y:S01]  /*0390*/  FRND R4, R9 ;  /* 0x0000000900047307 */ /* 0x000e220000201000 */
[----:B------:R-:W-:Y:S01]  /*03a0*/  FADD R10, R10, -R13 ;  /* 0x8000000d0a0a7221 */ /* 0x000fe20000000000 */
[----:B------:R-:W-:Y:S01]  /*03b0*/  FFMA R7, R2, R7, -R9 ;  /* 0x0000000702077223 */ /* 0x000fe20000000809 */
[----:B------:R-:W-:-:S03]  /*03c0*/  FSETP.GT.AND P2, PT, |R9|, 152, PT ;  /* 0x431800000900780b */ /* 0x000fc60003f44200 */
[----:B------:R-:W-:Y:S02]  /*03d0*/  FFMA R7, R2, R10, R7 ;  /* 0x0000000a02077223 */ /* 0x000fe40000000007 */
[----:B------:R-:W1:Y:S01]  /*03e0*/  F2I.NTZ R5, R9 ;  /* 0x0000000900057305 */ /* 0x000e620000203100 */
[----:B0-----:R-:W-:Y:S01]  /*03f0*/  FADD R6, R9, -R4 ;  /* 0x8000000409067221 */ /* 0x001fe20000000000 */
[----:B------:R-:W-:-:S03]  /*0400*/  FSETP.GT.AND P3, PT, R4, RZ, PT ;  /* 0x000000ff0400720b */ /* 0x000fc60003f64000 */
[----:B------:R-:W-:Y:S01]  /*0410*/  FADD R6, R6, R7 ;  /* 0x0000000706067221 */ /* 0x000fe20000000000 */
[----:B------:R-:W-:Y:S02]  /*0420*/  SEL R2, RZ, 0x83000000, P3 ;  /* 0x83000000ff027807 */ /* 0x000fe40001800000 */
[----:B------:R-:W-:Y:S01]  /*0430*/  FSETP.GEU.AND P3, PT, R9, RZ, PT ;  /* 0x000000ff0900720b */ /* 0x000fe20003f6e000 */
[----:B------:R-:W-:Y:S01]  /*0440*/  FFMA R7, R6, R11, 0.0013391353422775864601 ;  /* 0x3aaf85ed06077423 */ /* 0x000fe2000000000b */
[----:B------:R-:W-:Y:S01]  /*0450*/  IADD3 R4, PT, PT, R2, 0x7f000000, RZ ;  /* 0x7f00000002047810 */ /* 0x000fe20007ffe0ff */
[----:B-1----:R-:W-:Y:S02]  /*0460*/  IMAD R5, R5, 0x800000, -R2 ;  /* 0x0080000005057824 */ /* 0x002fe400078e0a02 */
[----:B------:R-:W-:-:S04]  /*0470*/  FFMA R7, R6, R7, 0.0096188392490148544312 ;  /* 0x3c1d985606077423 */ /* 0x000fc80000000007 */
[----:B------:R-:W-:-:S04]  /*0480*/  FFMA R7, R6, R7, 0.055503588169813156128 ;  /* 0x3d6357bb06077423 */ /* 0x000fc80000000007 */
[----:B------:R-:W-:-:S04]  /*0490*/  FFMA R7, R6, R7, 0.24022644758224487305 ;  /* 0x3e75fdec06077423 */ /* 0x000fc80000000007 */
[----:B------:R-:W-:-:S04]  /*04a0*/  FFMA R7, R6, R7, 0.69314718246459960938 ;  /* 0x3f31721806077423 */ /* 0x000fc80000000007 */
[----:B------:R-:W-:Y:S01]  /*04b0*/  FFMA R7, R6, R7, 1 ;  /* 0x3f80000006077423 */ /* 0x000fe20000000007 */
[----:B------:R-:W-:-:S03]  /*04c0*/  FSEL R6, RZ, +INF , !P3 ;  /* 0x7f800000ff067808 */ /* 0x000fc60005800000 */
[----:B------:R-:W-:-:S04]  /*04d0*/  FMUL R4, R4, R7 ;  /* 0x0000000704047220 */ /* 0x000fc80000400000 */
[----:B------:R-:W-:Y:S01]  /*04e0*/  @!P2 FMUL R6, R5, R4 ;  /* 0x000000040506a220 */ /* 0x000fe20000400000 */
[----:B------:R-:W-:-:S07]  /*04f0*/  @!P0 MOV R6, R0 ;  /* 0x0000000000068202 */ /* 0x000fce0000000f00 */
.L_x_1:
[----:B------:R-:W-:Y:S05]  /*0500*/  BSYNC.RECONVERGENT B0 ;  /* 0x0000000000007941 */ /* 0x000fea0003800200 */
.L_x_0:
[----:B------:R-:W-:Y:S01]  /*0510*/  IADD3 R0, PT, PT, R6, 0x1800000, RZ ;  /* 0x0180000006007810 */ /* 0x000fe20007ffe0ff */
[----:B------:R-:W-:Y:S03]  /*0520*/  BSSY.RECONVERGENT B0, `(.L_x_2) ;  /* 0x000000c000007945 */ /* 0x000fe60003800200 */
[----:B------:R-:W-:-:S04]  /*0530*/  LOP3.LUT R0, R0, 0x7f800000, RZ, 0xc0, !PT ;  /* 0x7f80000000007812 */ /* 0x000fc800078ec0ff */
[----:B------:R-:W-:-:S13]  /*0540*/  ISETP.GT.U32.AND P0, PT, R0, 0x1ffffff, PT ;  /* 0x01ffffff0000780c */ /* 0x000fda0003f04070 */
[----:B------:R-:W-:Y:S05]  /*0550*/  @P0 BRA `(.L_x_3) ;  /* 0x0000000000100947 */ /* 0x000fea0003800000 */
[----:B------:R-:W-:Y:S01]  /*0560*/  IMAD.MOV.U32 R2, RZ, RZ, R6 ;  /* 0x000000ffff027224 */ /* 0x000fe200078e0006 */
[----:B------:R-:W-:-:S07]  /*0570*/  MOV R4, 0x590 ;  /* 0x0000059000047802 */ /* 0x000fce0000000f00 */
[----:B------:R-:W-:Y:S05]  /*0580*/  CALL.REL.NOINC `($__internal_0_$__cuda_sm20_rcp_rn_f32_slowpath) ;  /* 0x0000000000287944 */ /* 0x000fea0003c00000 */
[----:B------:R-:W-:Y:S05]  /*0590*/  BRA `(.L_x_4) ;  /* 0x0000000000107947 */ /* 0x000fea0003800000 */
.L_x_3:
[----:B------:R-:W0:Y:S02]  /*05a0*/  MUFU.RCP R7, R6 ;  /* 0x0000000600077308 */ /* 0x000e240000001000 */
[----:B0-----:R-:W-:-:S04]  /*05b0*/  FFMA R0, R7, R6, -1 ;  /* 0xbf80000007007423 */ /* 0x001fc80000000006 */
[----:B------:R-:W-:-:S04]  /*05c0*/  FADD.FTZ R0, -R0, -RZ ;  /* 0x800000ff00007221 */ /* 0x000fc80000010100 */
[----:B------:R-:W-:-:S07]  /*05d0*/  FFMA R7, R7, R0, R7 ;  /* 0x0000000007077223 */ /* 0x000fce0000000007 */
.L_x_4:
[----:B------:R-:W-:Y:S05]  /*05e0*/  BSYNC.RECONVERGENT B0 ;  /* 0x0000000000007941 */ /* 0x000fea0003800200 */
.L_x_2:
[----:B------:R-:W0:Y:S02]  /*05f0*/  LDC.64 R4, c[0x0][0x380] ;  /* 0x0000e000ff047b82 */ /* 0x000e240000000a00 */
[----:B0-----:R-:W-:-:S05]  /*0600*/  IMAD.WIDE.U32 R2, R3, 0x4, R4 ;  /* 0x0000000403027825 */ /* 0x001fca00078e0004 */
[----:B------:R-:W-:Y:S01]  /*0610*/  STG.E desc[UR4][R2.64], R7 ;  /* 0x0000000702007986 */ /* 0x000fe2000c101904 */
[----:B------:R-:W-:Y:S05]  /*0620*/  EXIT ;  /* 0x000000000000794d */ /* 0x000fea0003800000 */
        .weak           $__internal_0_$__cuda_sm20_rcp_rn_f32_slowpath
        .type           $__internal_0_$__cuda_sm20_rcp_rn_f32_slowpath,@function
        .size           $__internal_0_$__cuda_sm20_rcp_rn_f32_slowpath,(.L_x_10 - $__internal_0_$__cuda_sm20_rcp_rn_f32_slowpath)
$__internal_0_$__cuda_sm20_rcp_rn_f32_slowpath:
[----:B------:R-:W-:Y:S01]  /*0630*/  SHF.L.U32 R0, R2, 0x1, RZ ;  /* 0x0000000102007819 */ /* 0x000fe200000006ff */
[----:B------:R-:W-:Y:S03]  /*0640*/  BSSY.RECONVERGENT B1, `(.L_x_5) ;  /* 0x0000030000017945 */ /* 0x000fe60003800200 */
[----:B------:R-:W-:-:S04]  /*0650*/  SHF.R.U32.HI R9, RZ, 0x18, R0 ;  /* 0x00000018ff097819 */ /* 0x000fc80000011600 */
[----:B------:R-:W-:-:S13]  /*0660*/  ISETP.NE.U32.AND P0, PT, R9, RZ, PT ;  /* 0x000000ff0900720c */ /* 0x000fda0003f05070 */
[----:B------:R-:W-:Y:S05]  /*0670*/  @P0 BRA `(.L_x_6) ;  /* 0x0000000000280947 */ /* 0x000fea0003800000 */
[----:B------:R-:W-:-:S04]  /*0680*/  SHF.L.U32 R0, R2, 0x1, RZ ;  /* 0x0000000102007819 */ /* 0x000fc800000006ff */
[----:B------:R-:W-:-:S13]  /*0690*/  ISETP.NE.AND P0, PT, R0, RZ, PT ;  /* 0x000000ff0000720c */ /* 0x000fda0003f05270 */
[----:B------:R-:W-:Y:S01]  /*06a0*/  @P0 FFMA R6, R2, 1.84467440737095516160e+19, RZ ;  /* 0x5f80000002060823 */ /* 0x000fe200000000ff */
[----:B------:R-:W-:Y:S08]  /*06b0*/  @!P0 MUFU.RCP R5, R2 ;  /* 0x0000000200058308 */ /* 0x000ff00000001000 */
[----:B------:R-:W0:Y:S02]  /*06c0*/  @P0 MUFU.RCP R7, R6 ;  /* 0x0000000600070308 */ /* 0x000e240000001000 */
[----:B0-----:R-:W-:-:S04]  /*06d0*/  @P0 FFMA R0, R6, R7, -1 ;  /* 0xbf80000006000423 */ /* 0x001fc80000000007 */
[----:B------:R-:W-:-:S04]  /*06e0*/  @P0 FADD.FTZ R0, -R0, -RZ ;  /* 0x800000ff00000221 */ /* 0x000fc80000010100 */
[----:B------:R-:W-:-:S04]  /*06f0*/  @P0 FFMA R0, R7, R0, R7 ;  /* 0x0000000007000223 */ /* 0x000fc80000000007 */
[----:B------:R-:W-:Y:S01]  /*0700*/  @P0 FFMA R5, R0, 1.84467440737095516160e+19, RZ ;  /* 0x5f80000000050823 */ /* 0x000fe200000000ff */
[----:B------:R-:W-:Y:S06]  /*0710*/  BRA `(.L_x_7) ;  /* 0x0000000000887947 */ /* 0x000fec0003800000 */
.L_x_6:
[----:B------:R-:W-:-:S05]  /*0720*/  VIADD R11, R9, 0xffffff03 ;  /* 0xffffff03090b7836 */ /* 0x000fca0000000000 */
[----:B------:R-:W-:-:S13]  /*0730*/  ISETP.GT.U32.AND P0, PT, R11, 0x1, PT ;  /* 0x000000010b00780c */ /* 0x000fda0003f04070 */
[----:B------:R-:W-:Y:S05]  /*0740*/  @P0 BRA `(.L_x_8) ;  /* 0x0000000000780947 */ /* 0x000fea0003800000 */
[----:B------:R-:W-:Y:S01]  /*0750*/  LOP3.LUT R0, R2, 0x7fffff, RZ, 0xc0, !PT ;  /* 0x007fffff02007812 */ /* 0x000fe200078ec0ff */
[----:B------:R-:W-:-:S03]  /*0760*/  HFMA2 R8, -RZ, RZ, 0, 1.78813934326171875e-07 ;  /* 0x00000003ff087431 */ /* 0x000fc600000001ff */
[----:B------:R-:W-:-:S04]  /*0770*/  LOP3.LUT R0, R0, 0x3f800000, RZ, 0xfc, !PT ;  /* 0x3f80000000007812 */ /* 0x000fc800078efcff */
[----:B------:R-:W0:Y:S01]  /*0780*/  MUFU.RCP R5, R0 ;  /* 0x0000000000057308 */ /* 0x000e220000001000 */
[----:B------:R-:W-:Y:S01]  /*0790*/  SHF.L.U32 R8, R8, R11, RZ ;  /* 0x0000000b08087219 */ /* 0x000fe200000006ff */
[----:B0-----:R-:W-:-:S04]  /*07a0*/  FFMA R6, R0, R5, -1 ;  /* 0xbf80000000067423 */ /* 0x001fc80000000005 */
[----:B------:R-:W-:-:S04]  /*07b0*/  FADD.FTZ R6, -R6, -RZ ;  /* 0x800000ff06067221 */ /* 0x000fc80000010100 */
[CCC-:B------:R-:W-:Y:S01]  /*07c0*/  FFMA.RM R7, R5.reuse, R6.reuse, R5.reuse ;  /* 0x0000000605077223 */ /* 0x1c0fe20000004005 */
[----:B------:R-:W-:-:S04]  /*07d0*/  FFMA.RP R6, R5, R6, R5 ;  /* 0x0000000605067223 */ /* 0x000fc80000008005 */
[C---:B------:R-:W-:Y:S02]  /*07e0*/  LOP3.LUT R5, R7.reuse, 0x7fffff, RZ, 0xc0, !PT ;  /* 0x007fffff07057812 */ /* 0x040fe400078ec0ff */
[----:B------:R-:W-:Y:S02]  /*07f0*/  FSETP.NEU.FTZ.AND P0, PT, R7, R6, PT ;  /* 0x000000060700720b */ /* 0x000fe40003f1d000 */
[----:B------:R-:W-:Y:S02]  /*0800*/  LOP3.LUT R5, R5, 0x800000, RZ, 0xfc, !PT ;  /* 0x0080000005057812 */ /* 0x000fe400078efcff */
[----:B------:R-:W-:Y:S02]  /*0810*/  SEL R6, RZ, 0xffffffff, !P0 ;  /* 0xffffffffff067807 */ /* 0x000fe40004000000 */
[----:B------:R-:W-:Y:S02]  /*0820*/  LOP3.LUT R8, R8, R5, RZ, 0xc0, !PT ;  /* 0x0000000508087212 */ /* 0x000fe400078ec0ff */
[----:B------:R-:W-:-:S02]  /*0830*/  IADD3 R6, PT, PT, -R6, RZ, RZ ;  /* 0x000000ff06067210 */ /* 0x000fc40007ffe1ff */
[-C--:B------:R-:W-:Y:S02]  /*0840*/  SHF.R.U32.HI R8, RZ, R11.reuse, R8 ;  /* 0x0000000bff087219 */ /* 0x080fe40000011608 */
[----:B------:R-:W-:Y:S02]  /*0850*/  LOP3.LUT P1, RZ, R6, R11, R5, 0xf8, !PT ;  /* 0x0000000b06ff7212 */ /* 0x000fe4000782f805 */
[C---:B------:R-:W-:Y:S02]  /*0860*/  LOP3.LUT P0, RZ, R8.reuse, 0x1, RZ, 0xc0, !PT ;  /* 0x0000000108ff7812 */ /* 0x040fe4000780c0ff */
[----:B------:R-:W-:-:S04]  /*0870*/  LOP3.LUT P2, RZ, R8, 0x2, RZ, 0xc0, !PT ;  /* 0x0000000208ff7812 */ /* 0x000fc8000784c0ff */
[----:B------:R-:W-:Y:S02]  /*0880*/  PLOP3.LUT P0, PT, P0, P1, P2, 0xe0, 0x0 ;  /* 0x000000000000781c */ /* 0x000fe40000703c20 */
[----:B------:R-:W-:Y:S02]  /*0890*/  LOP3.LUT P1, RZ, R2, 0x7fffff, RZ, 0xc0, !PT ;  /* 0x007fffff02ff7812 */ /* 0x000fe4000782c0ff */
[----:B------:R-:W-:-:S05]  /*08a0*/  SEL R0, RZ, 0x1, !P0 ;  /* 0x00000001ff007807 */ /* 0x000fca0004000000 */
[----:B------:R-:W-:-:S05]  /*08b0*/  IMAD.MOV R0, RZ, RZ, -R0 ;  /* 0x000000ffff007224 */ /* 0x000fca00078e0a00 */
[----:B------:R-:W-:Y:S02]  /*08c0*/  ISETP.GE.AND P0, PT, R0, RZ, PT ;  /* 0x000000ff0000720c */ /* 0x000fe40003f06270 */
[----:B------:R-:W-:-:S04]  /*08d0*/  IADD3 R0, PT, PT, R9, -0xfc, RZ ;  /* 0xffffff0409007810 */ /* 0x000fc80007ffe0ff */
[----:B------:R-:W-:-:S07]  /*08e0*/  SHF.R.U32.HI R5, RZ, R0, R5 ;  /* 0x00000000ff057219 */ /* 0x000fce0000011605 */
[----:B------:R-:W-:-:S05]  /*08f0*/  @!P0 IADD3 R5, PT, PT, R5, 0x1, RZ ;  /* 0x0000000105058810 */ /* 0x000fca0007ffe0ff */
[----:B------:R-:W-:-:S05]  /*0900*/  @!P1 IMAD.SHL.U32 R5, R5, 0x2, RZ ;  /* 0x0000000205059824 */ /* 0x000fca00078e00ff */
[----:B------:R-:W-:Y:S01]  /*0910*/  LOP3.LUT R5, R5, 0x80000000, R2, 0xf8, !PT ;  /* 0x8000000005057812 */ /* 0x000fe200078ef802 */
[----:B------:R-:W-:Y:S06]  /*0920*/  BRA `(.L_x_7) ;  /* 0x0000000000047947 */ /* 0x000fec0003800000 */
.L_x_8:
[----:B------:R0:W1:Y:S02]  /*0930*/  MUFU.RCP R5, R2 ;  /* 0x0000000200057308 */ /* 0x0000640000001000 */
.L_x_7:
[----:B------:R-:W-:Y:S05]  /*0940*/  BSYNC.RECONVERGENT B1 ;  /* 0x0000000000017941 */ /* 0x000fea0003800200 */
.L_x_5:
[----:B-1----:R-:W-:Y:S01]  /*0950*/  MOV R7, R5 ;  /* 0x0000000500077202 */ /* 0x002fe20000000f00 */
[----:B------:R-:W-:-:S04]  /*0960*/  HFMA2 R5, -RZ, RZ, 0, 0 ;  /* 0x00000000ff057431 */ /* 0x000fc800000001ff */
[----:B0-----:R-:W-:Y:S05]  /*0970*/  RET.REL.NODEC R4 `(_Z9ZFunctionPfS_) ;  /* 0xfffffff404a07950 */ /* 0x001fea0003c3ffff */
.L_x_9:
[----:B------:R-:W-:-:S00]  /*0980*/  BRA `(.L_x_9) ;  /* 0xfffffffc00fc7947 */ /* 0x000fc0000383ffff */
[----:B------:R-:W-:-:S00]  /*0990*/  NOP ;  /* 0x0000000000007918 */ /* 0x000fc00000000000 */
        /* <DEDUP_REMOVED lines=14> */
.L_x_10:


//--------------------- .nv.shared.reserved.0     --------------------------
	.section	.nv.shared.reserved.0,"aw",@nobits
	.weak		__nv_reservedSMEM_offset_0_alias
	.size		__nv_reservedSMEM_offset_0_alias, 0, 64
	.other		__nv_reservedSMEM_offset_0_alias,@"STO_CUDA_RESERVED_SHARED STV_DEFAULT"
__nv_reservedSMEM_offset_0_alias:
	.zero		0
	.zero		64


//--------------------- .nv.constant0._Z9ZFunctionPfS_ --------------------------
	.section	.nv.constant0._Z9ZFunctionPfS_,"a",@progbits
	.sectionflags	@""
	.align	4
.nv.constant0._Z9ZFunctionPfS_:
	.zero		912


//--------------------- SYMBOLS --------------------------

	.type		.nv.reservedSmem.offset0,@object
	.size		.nv.reservedSmem.offset0,0x4
